	.headerflags	@"EF_CUDA_TEXMODE_UNIFIED EF_CUDA_64BIT_ADDRESS EF_CUDA_ACCELERATORS EF_CUDA_SM90 EF_CUDA_VIRTUAL_SM(EF_CUDA_SM90)"
	.elftype	@"ET_EXEC"


//--------------------- .nv.info                  --------------------------
	.section	.nv.info,"",@"SHT_CUDA_INFO"
	.align	4


	//----- nvinfo : EIATTR_REGCOUNT
	.align		4
        /*0000*/ 	.byte	0x04, 0x2f
        /*0002*/ 	.short	(.L_1 - .L_0)
	.align		4
.L_0:
        /*0004*/ 	.word	index@(triton_per_fused_convolution_mean_5)
        /*0008*/ 	.word	0x00000020


	//----- nvinfo : EIATTR_MIN_STACK_SIZE
	.align		4
.L_1:
        /*000c*/ 	.byte	0x04, 0x12
        /*000e*/ 	.short	(.L_3 - .L_2)
	.align		4
.L_2:
        /*0010*/ 	.word	index@(triton_per_fused_convolution_mean_5)
        /*0014*/ 	.word	0x00000000


	//----- nvinfo : EIATTR_FRAME_SIZE
	.align		4
.L_3:
        /*0018*/ 	.byte	0x04, 0x11
        /*001a*/ 	.short	(.L_5 - .L_4)
	.align		4
.L_4:
        /*001c*/ 	.word	index@(triton_per_fused_convolution_mean_5)
        /*0020*/ 	.word	0x00000000


	//----- nvinfo : EIATTR_MIN_STACK_SIZE
	.align		4
.L_5:
        /*0024*/ 	.byte	0x04, 0x12
        /*0026*/ 	.short	(.L_7 - .L_6)
	.align		4
.L_6:
        /*0028*/ 	.word	index@(triton_per_fused_convolution_mean_5)
        /*002c*/ 	.word	0x00000000
.L_7:


//--------------------- .nv.info.triton_per_fused_convolution_mean_5 --------------------------
	.section	.nv.info.triton_per_fused_convolution_mean_5,"",@"SHT_CUDA_INFO"
	.sectionflags	@""
	.align	4


	//----- nvinfo : EIATTR_CUDA_API_VERSION
	.align		4
        /*0000*/ 	.byte	0x04, 0x37
        /*0002*/ 	.short	(.L_9 - .L_8)
.L_8:
        /*0004*/ 	.word	0x0000007c


	//----- nvinfo : EIATTR_KPARAM_INFO
	.align		4
.L_9:
        /*0008*/ 	.byte	0x04, 0x17
        /*000a*/ 	.short	(.L_11 - .L_10)
.L_10:
        /*000c*/ 	.word	0x00000000
        /*0010*/ 	.short	0x0003
        /*0012*/ 	.short	0x0014
        /*0014*/ 	.byte	0x00, 0xf0, 0x11, 0x00


	//----- nvinfo : EIATTR_KPARAM_INFO
	.align		4
.L_11:
        /*0018*/ 	.byte	0x04, 0x17
        /*001a*/ 	.short	(.L_13 - .L_12)
.L_12:
        /*001c*/ 	.word	0x00000000
        /*0020*/ 	.short	0x0002
        /*0022*/ 	.short	0x0010
        /*0024*/ 	.byte	0x00, 0xf0, 0x11, 0x00


	//----- nvinfo : EIATTR_KPARAM_INFO
	.align		4
.L_13:
        /*0028*/ 	.byte	0x04, 0x17
        /*002a*/ 	.short	(.L_15 - .L_14)
.L_14:
        /*002c*/ 	.word	0x00000000
        /*0030*/ 	.short	0x0001
        /*0032*/ 	.short	0x0008
        /*0034*/ 	.byte	0x00, 0xf4, 0x21, 0x00


	//----- nvinfo : EIATTR_KPARAM_INFO
	.align		4
.L_15:
        /*0038*/ 	.byte	0x04, 0x17
        /*003a*/ 	.short	(.L_17 - .L_16)
.L_16:
        /*003c*/ 	.word	0x00000000
        /*0040*/ 	.short	0x0000
        /*0042*/ 	.short	0x0000
        /*0044*/ 	.byte	0x00, 0xf4, 0x21, 0x00


	//----- nvinfo : EIATTR_SPARSE_MMA_MASK
	.align		4
.L_17:
        /*0048*/ 	.byte	0x03, 0x50
        /*004a*/ 	.short	0x0000


	//----- nvinfo : EIATTR_MAXREG_COUNT
	.align		4
        /*004c*/ 	.byte	0x03, 0x1b
        /*004e*/ 	.short	0x00ff


	//----- nvinfo : EIATTR_COOP_GROUP_MASK_REGIDS
	.align		4
        /*0050*/ 	.byte	0x04, 0x29
        /*0052*/ 	.short	(.L_19 - .L_18)


	//   ....[0]....
.L_18:
        /*0054*/ 	.word	0xffffffff


	//   ....[1]....
        /*0058*/ 	.word	0xffffffff


	//   ....[2]....
        /*005c*/ 	.word	0xffffffff


	//   ....[3]....
        /*0060*/ 	.word	0xffffffff


	//   ....[4]....
        /*0064*/ 	.word	0xffffffff


	//   ....[5]....
        /*0068*/ 	.word	0xffffffff


	//   ....[6]....
        /*006c*/ 	.word	0xffffffff


	//   ....[7]....
        /*0070*/ 	.word	0xffffffff


	//   ....[8]....
        /*0074*/ 	.word	0xffffffff


	//   ....[9]....
        /*0078*/ 	.word	0xffffffff


	//   ....[10]....
        /*007c*/ 	.word	0xffffffff


	//   ....[11]....
        /*0080*/ 	.word	0xffffffff


	//----- nvinfo : EIATTR_COOP_GROUP_INSTR_OFFSETS
	.align		4
.L_19:
        /*0084*/ 	.byte	0x04, 0x28
        /*0086*/ 	.short	(.L_21 - .L_20)


	//   ....[0]....
.L_20:
        /*0088*/ 	.word	0x00000580


	//   ....[1]....
        /*008c*/ 	.word	0x00000590


	//   ....[2]....
        /*0090*/ 	.word	0x000005a0


	//   ....[3]....
        /*0094*/ 	.word	0x000005b0


	//   ....[4]....
        /*0098*/ 	.word	0x00000600


	//   ....[5]....
        /*009c*/ 	.word	0x00000610


	//   ....[6]....
        /*00a0*/ 	.word	0x00000620


	//   ....[7]....
        /*00a4*/ 	.word	0x00000630


	//   ....[8]....
        /*00a8*/ 	.word	0x00000680


	//   ....[9]....
        /*00ac*/ 	.word	0x00000690


	//   ....[10]....
        /*00b0*/ 	.word	0x000006a0


	//   ....[11]....
        /*00b4*/ 	.word	0x000006b0


	//----- nvinfo : EIATTR_EXIT_INSTR_OFFSETS
	.align		4
.L_21:
        /*00b8*/ 	.byte	0x04, 0x1c
        /*00ba*/ 	.short	(.L_23 - .L_22)


	//   ....[0]....
.L_22:
        /*00bc*/ 	.word	0x00000840


	//   ....[1]....
        /*00c0*/ 	.word	0x00000890


	//----- nvinfo : EIATTR_REQNTID
	.align		4
.L_23:
        /*00c4*/ 	.byte	0x04, 0x10
        /*00c6*/ 	.short	(.L_25 - .L_24)
.L_24:
        /*00c8*/ 	.word	0x00000100
        /*00cc*/ 	.word	0x00000001
        /*00d0*/ 	.word	0x00000001


	//----- nvinfo : EIATTR_CBANK_PARAM_SIZE
	.align		4
.L_25:
        /*00d4*/ 	.byte	0x03, 0x19
        /*00d6*/ 	.short	0x0018


	//----- nvinfo : EIATTR_PARAM_CBANK
	.align		4
        /*00d8*/ 	.byte	0x04, 0x0a
        /*00da*/ 	.short	(.L_27 - .L_26)
	.align		4
.L_26:
        /*00dc*/ 	.word	index@(.nv.constant0.triton_per_fused_convolution_mean_5)
        /*00e0*/ 	.short	0x0210
        /*00e2*/ 	.short	0x0018


	//----- nvinfo : EIATTR_SW_WAR
	.align		4
.L_27:
        /*00e4*/ 	.byte	0x04, 0x36
        /*00e6*/ 	.short	(.L_29 - .L_28)
.L_28:
        /*00e8*/ 	.word	0x00000008
.L_29:


//--------------------- .nv.callgraph             --------------------------
	.section	.nv.callgraph,"",@"SHT_CUDA_CALLGRAPH"
	.align	4
	.sectionentsize	8
	.align		4
        /*0000*/ 	.word	0x00000000
	.align		4
        /*0004*/ 	.word	0xffffffff
	.align		4
        /*0008*/ 	.word	0x00000000
	.align		4
        /*000c*/ 	.word	0xfffffffe
	.align		4
        /*0010*/ 	.word	0x00000000
	.align		4
        /*0014*/ 	.word	0xfffffffd
	.align		4
        /*0018*/ 	.word	0x00000000
	.align		4
        /*001c*/ 	.word	0xfffffffc


//--------------------- .text.triton_per_fused_convolution_mean_5 --------------------------
	.section	.text.triton_per_fused_convolution_mean_5,"ax",@progbits
	.sectionflags	@"SHF_BARRIERS=1"
	.align	128
        .global         triton_per_fused_convolution_mean_5
        .type           triton_per_fused_convolution_mean_5,@function
        .size           triton_per_fused_convolution_mean_5,(.L_x_1 - triton_per_fused_convolution_mean_5)
        .other          triton_per_fused_convolution_mean_5,@"STO_CUDA_ENTRY STV_DEFAULT"
triton_per_fused_convolution_mean_5:
.text.triton_per_fused_convolution_mean_5:
[----:B------:R-:W0:Y:S02]  /*0000*/  LDC R1, c[0x0][0x28] ;  /* 0x00000a00ff017b82 */ /* 0x000e240000000800 */
[----:B------:R-:W1:Y:S01]  /*0010*/  S2R R23, SR_CTAID.X ;  /* 0x0000000000177919 */ /* 0x000e620000002500 */
[----:B------:R-:W-:Y:S02]  /*0020*/  CS2R R8, SRZ ;  /* 0x0000000000087805 */ /* 0x000fe4000001ff00 */
[----:B------:R-:W-:Y:S01]  /*0030*/  CS2R R10, SRZ ;  /* 0x00000000000a7805 */ /* 0x000fe2000001ff00 */
[----:B------:R-:W-:Y:S01]  /*0040*/  ULDC.64 UR6, c[0x0][0x208] ;  /* 0x0000820000067ab9 */ /* 0x000fe20000000a00 */
[----:B------:R-:W2:Y:S01]  /*0050*/  S2R R0, SR_TID.X ;  /* 0x0000000000007919 */ /* 0x000ea20000002100 */
[----:B-1----:R-:W-:Y:S02]  /*0060*/  IMAD.SHL.U32 R23, R23, 0x80, RZ ;  /* 0x0000008017177824 */ /* 0x002fe400078e00ff */
[C---:B--2---:R-:W-:Y:S02]  /*0070*/  IMAD.SHL.U32 R28, R0.reuse, 0x4, RZ ;  /* 0x00000004001c7824 */ /* 0x044fe400078e00ff */
[----:B------:R-:W-:-:S03]  /*0080*/  IMAD.SHL.U32 R6, R0, 0x8, RZ ;  /* 0x0000000800067824 */ /* 0x000fc600078e00ff */
[----:B------:R-:W-:Y:S02]  /*0090*/  LOP3.LUT R4, R23, 0x7c, R28, 0xf8, !PT ;  /* 0x0000007c17047812 */ /* 0x000fe400078ef81c */
[----:B------:R-:W-:Y:S02]  /*00a0*/  LOP3.LUT R6, R6, 0x700, RZ, 0xc0, !PT ;  /* 0x0000070006067812 */ /* 0x000fe400078ec0ff */
[----:B------:R-:W-:Y:S02]  /*00b0*/  SHF.R.S32.HI R3, RZ, 0x1f, R4 ;  /* 0x0000001fff037819 */ /* 0x000fe40000011404 */
[----:B------:R-:W-:Y:S02]  /*00c0*/  ISETP.GE.AND P0, PT, R4, 0x400, PT ;  /* 0x000004000400780c */ /* 0x000fe40003f06270 */
[----:B------:R-:W-:Y:S02]  /*00d0*/  LEA.HI R5, R3, R4, RZ, 0x8 ;  /* 0x0000000403057211 */ /* 0x000fe400078f40ff */
[----:B------:R-:W1:Y:S03]  /*00e0*/  LDC.64 R2, c[0x0][0x210] ;  /* 0x00008400ff027b82 */ /* 0x000e660000000a00 */
[C---:B------:R-:W-:Y:S01]  /*00f0*/  IMAD.SHL.U32 R7, R5.reuse, 0x20, RZ ;  /* 0x0000002005077824 */ /* 0x040fe200078e00ff */
[----:B------:R-:W-:-:S04]  /*0100*/  LOP3.LUT R5, R5, 0xffffff00, RZ, 0xc0, !PT ;  /* 0xffffff0005057812 */ /* 0x000fc800078ec0ff */
[----:B------:R-:W-:-:S04]  /*0110*/  LOP3.LUT R7, R7, 0xffffe000, RZ, 0xc0, !PT ;  /* 0xffffe00007077812 */ /* 0x000fc800078ec0ff */
[----:B------:R-:W-:-:S05]  /*0120*/  IADD3 R5, R7, R4, -R5 ;  /* 0x0000000407057210 */ /* 0x000fca0007ffe805 */
[----:B------:R-:W-:Y:S01]  /*0130*/  IMAD.IADD R21, R6, 0x1, R5 ;  /* 0x0000000106157824 */ /* 0x000fe200078e0205 */
[----:B------:R-:W-:Y:S02]  /*0140*/  CS2R R4, SRZ ;  /* 0x0000000000047805 */ /* 0x000fe4000001ff00 */
[----:B------:R-:W-:Y:S01]  /*0150*/  CS2R R6, SRZ ;  /* 0x0000000000067805 */ /* 0x000fe2000001ff00 */
[C---:B------:R-:W-:Y:S02]  /*0160*/  VIADD R19, R21.reuse, 0x800 ;  /* 0x0000080015137836 */ /* 0x040fe40000000000 */
[----:B------:R-:W-:Y:S02]  /*0170*/  VIADD R27, R21, 0x1000 ;  /* 0x00001000151b7836 */ /* 0x000fe40000000000 */
[----:B-1----:R-:W-:-:S04]  /*0180*/  IMAD.WIDE R18, R19, 0x4, R2 ;  /* 0x0000000413127825 */ /* 0x002fc800078e0202 */
[C-C-:B------:R-:W-:Y:S01]  /*0190*/  IMAD.WIDE R16, R21.reuse, 0x4, R2.reuse ;  /* 0x0000000415107825 */ /* 0x140fe200078e0202 */
[----:B------:R1:W2:Y:S01]  /*01a0*/  @!P0 LDG.E.128 R8, desc[UR6][R18.64] ;  /* 0x0000000612088981 */ /* 0x0002a2000c1e1d00 */
[----:B------:R-:W-:Y:S02]  /*01b0*/  CS2R R12, SRZ ;  /* 0x00000000000c7805 */ /* 0x000fe4000001ff00 */
[----:B------:R-:W-:Y:S01]  /*01c0*/  CS2R R14, SRZ ;  /* 0x00000000000e7805 */ /* 0x000fe2000001ff00 */
[----:B------:R-:W-:Y:S01]  /*01d0*/  VIADD R29, R21, 0x1800 ;  /* 0x00001800151d7836 */ /* 0x000fe20000000000 */
[----:B------:R3:W4:Y:S01]  /*01e0*/  @!P0 LDG.E.128 R4, desc[UR6][R16.64] ;  /* 0x0000000610048981 */ /* 0x000722000c1e1d00 */
[----:B------:R-:W-:-:S04]  /*01f0*/  IMAD.WIDE R20, R27, 0x4, R2 ;  /* 0x000000041b147825 */ /* 0x000fc800078e0202 */
[----:B------:R-:W-:Y:S01]  /*0200*/  IMAD.WIDE R2, R29, 0x4, R2 ;  /* 0x000000041d027825 */ /* 0x000fe200078e0202 */
[----:B-1----:R-:W-:Y:S01]  /*0210*/  CS2R R18, SRZ ;  /* 0x0000000000127805 */ /* 0x002fe2000001ff00 */
[----:B------:R-:W5:Y:S01]  /*0220*/  @!P0 LDG.E.128 R12, desc[UR6][R20.64] ;  /* 0x00000006140c8981 */ /* 0x000f62000c1e1d00 */
[----:B---3--:R-:W-:-:S06]  /*0230*/  CS2R R16, SRZ ;  /* 0x0000000000107805 */ /* 0x008fcc000001ff00 */
[----:B------:R5:W3:Y:S01]  /*0240*/  @!P0 LDG.E.128 R16, desc[UR6][R2.64] ;  /* 0x0000000602108981 */ /* 0x000ae2000c1e1d00 */
[----:B------:R-:W1:Y:S01]  /*0250*/  S2UR UR5, SR_CgaCtaId ;  /* 0x00000000000579c3 */ /* 0x000e620000008800 */
[----:B------:R-:W-:Y:S01]  /*0260*/  LOP3.LUT R28, R28, 0x7c, RZ, 0xc0, !PT ;  /* 0x0000007c1c1c7812 */ /* 0x000fe200078ec0ff */
[----:B------:R-:W-:Y:S01]  /*0270*/  UMOV UR4, 0x400 ;  /* 0x0000040000047882 */ /* 0x000fe20000000000 */
[----:B------:R-:W-:Y:S01]  /*0280*/  ISETP.GE.AND P1, PT, R0, 0x400, PT ;  /* 0x000004000000780c */ /* 0x000fe20003f26270 */
[----:B-1----:R-:W-:Y:S01]  /*0290*/  UPRMT UR4, UR5, 0x654, UR4 ;  /* 0x0000065405047896 */ /* 0x002fe20008000004 */
[----:B------:R-:W-:Y:S02]  /*02a0*/  LOP3.LUT R23, R23, 0x7f, R0, 0xf8, !PT ;  /* 0x0000007f17177812 */ /* 0x000fe400078ef800 */
[----:B--2---:R-:W-:Y:S02]  /*02b0*/  SEL R27, R8, RZ, !P0 ;  /* 0x000000ff081b7207 */ /* 0x004fe40004000000 */
[----:B------:R-:W-:-:S02]  /*02c0*/  SEL R8, R9, RZ, !P0 ;  /* 0x000000ff09087207 */ /* 0x000fc40004000000 */
[----:B----4-:R-:W-:Y:S02]  /*02d0*/  SEL R5, R5, RZ, !P0 ;  /* 0x000000ff05057207 */ /* 0x010fe40004000000 */
[----:B------:R-:W-:Y:S02]  /*02e0*/  SEL R6, R6, RZ, !P0 ;  /* 0x000000ff06067207 */ /* 0x000fe40004000000 */
[----:B------:R-:W-:Y:S02]  /*02f0*/  SEL R9, R10, RZ, !P0 ;  /* 0x000000ff0a097207 */ /* 0x000fe40004000000 */
[----:B------:R-:W-:Y:S02]  /*0300*/  SEL R4, R4, RZ, !P0 ;  /* 0x000000ff04047207 */ /* 0x000fe40004000000 */
[----:B------:R-:W-:Y:S02]  /*0310*/  SEL R7, R7, RZ, !P0 ;  /* 0x000000ff07077207 */ /* 0x000fe40004000000 */
[----:B------:R-:W-:Y:S01]  /*0320*/  SEL R10, R11, RZ, !P0 ;  /* 0x000000ff0b0a7207 */ /* 0x000fe20004000000 */
[----:B------:R-:W-:Y:S01]  /*0330*/  FADD R5, R5, R8 ;  /* 0x0000000805057221 */ /* 0x000fe20000000000 */
[----:B------:R-:W-:Y:S01]  /*0340*/  FADD R6, R6, R9 ;  /* 0x0000000906067221 */ /* 0x000fe20000000000 */
[----:B-----5:R-:W-:Y:S01]  /*0350*/  SEL R3, R12, RZ, !P0 ;  /* 0x000000ff0c037207 */ /* 0x020fe20004000000 */
[----:B------:R-:W-:Y:S01]  /*0360*/  FADD R4, R4, R27 ;  /* 0x0000001b04047221 */ /* 0x000fe20000000000 */
[----:B------:R-:W-:Y:S01]  /*0370*/  SEL R2, R13, RZ, !P0 ;  /* 0x000000ff0d027207 */ /* 0x000fe20004000000 */
[----:B------:R-:W-:Y:S01]  /*0380*/  FADD R7, R7, R10 ;  /* 0x0000000a07077221 */ /* 0x000fe20000000000 */
[----:B------:R-:W-:-:S02]  /*0390*/  SEL R9, R14, RZ, !P0 ;  /* 0x000000ff0e097207 */ /* 0x000fc40004000000 */
[----:B------:R-:W-:Y:S01]  /*03a0*/  SEL R8, R15, RZ, !P0 ;  /* 0x000000ff0f087207 */ /* 0x000fe20004000000 */
[----:B------:R-:W-:Y:S01]  /*03b0*/  FADD R3, R3, R4 ;  /* 0x0000000403037221 */ /* 0x000fe20000000000 */
[----:B---3--:R-:W-:Y:S01]  /*03c0*/  SEL R17, R17, RZ, !P0 ;  /* 0x000000ff11117207 */ /* 0x008fe20004000000 */
[----:B------:R-:W-:Y:S01]  /*03d0*/  FADD R2, R2, R5 ;  /* 0x0000000502027221 */ /* 0x000fe20000000000 */
[----:B------:R-:W-:Y:S01]  /*03e0*/  SEL R16, R16, RZ, !P0 ;  /* 0x000000ff10107207 */ /* 0x000fe20004000000 */
[----:B------:R-:W-:Y:S01]  /*03f0*/  FADD R5, R9, R6 ;  /* 0x0000000609057221 */ /* 0x000fe20000000000 */
[----:B------:R-:W-:Y:S01]  /*0400*/  SEL R18, R18, RZ, !P0 ;  /* 0x000000ff12127207 */ /* 0x000fe20004000000 */
[----:B------:R-:W-:Y:S01]  /*0410*/  FADD R4, R8, R7 ;  /* 0x0000000708047221 */ /* 0x000fe20000000000 */
[----:B------:R-:W-:Y:S01]  /*0420*/  SEL R19, R19, RZ, !P0 ;  /* 0x000000ff13137207 */ /* 0x000fe20004000000 */
[----:B------:R-:W-:Y:S01]  /*0430*/  FADD R17, R17, R2 ;  /* 0x0000000211117221 */ /* 0x000fe20000000000 */
[----:B------:R-:W-:Y:S01]  /*0440*/  FADD R3, R16, R3 ;  /* 0x0000000310037221 */ /* 0x000fe20000000000 */
[----:B------:R-:W-:Y:S01]  /*0450*/  FADD R5, R18, R5 ;  /* 0x0000000512057221 */ /* 0x000fe20000000000 */
[----:B------:R-:W-:-:S02]  /*0460*/  IMAD.SHL.U32 R2, R28, 0x20, RZ ;  /* 0x000000201c027824 */ /* 0x000fc400078e00ff */
[----:B------:R-:W-:Y:S01]  /*0470*/  FADD R4, R19, R4 ;  /* 0x0000000413047221 */ /* 0x000fe20000000000 */
[----:B------:R-:W-:Y:S02]  /*0480*/  SHF.R.U32.HI R7, RZ, 0x3, R0 ;  /* 0x00000003ff077819 */ /* 0x000fe40000011600 */
[----:B------:R-:W-:Y:S02]  /*0490*/  SEL R6, R3, RZ, !P0 ;  /* 0x000000ff03067207 */ /* 0x000fe40004000000 */
[----:B------:R-:W-:Y:S02]  /*04a0*/  LOP3.LUT R7, R2, 0x1c, R7, 0xf8, !PT ;  /* 0x0000001c02077812 */ /* 0x000fe400078ef807 */
[----:B------:R-:W-:Y:S02]  /*04b0*/  SEL R8, R17, RZ, !P0 ;  /* 0x000000ff11087207 */ /* 0x000fe40004000000 */
[----:B------:R-:W-:Y:S02]  /*04c0*/  SEL R10, R5, RZ, !P0 ;  /* 0x000000ff050a7207 */ /* 0x000fe40004000000 */
[----:B------:R-:W-:Y:S01]  /*04d0*/  SEL R4, R4, RZ, !P0 ;  /* 0x000000ff04047207 */ /* 0x000fe20004000000 */
[----:B------:R-:W-:Y:S04]  /*04e0*/  STS [R7+UR4], R6 ;  /* 0x0000000607007988 */ /* 0x000fe80008000804 */
[----:B------:R-:W-:Y:S04]  /*04f0*/  STS [R7+UR4+0x20], R8 ;  /* 0x0000200807007988 */ /* 0x000fe80008000804 */
[----:B------:R-:W-:Y:S04]  /*0500*/  STS [R7+UR4+0x40], R10 ;  /* 0x0000400a07007988 */ /* 0x000fe80008000804 */
[----:B------:R-:W-:Y:S01]  /*0510*/  STS [R7+UR4+0x60], R4 ;  /* 0x0000600407007988 */ /* 0x000fe20008000804 */
[----:B------:R-:W-:Y:S01]  /*0520*/  IMAD.SHL.U32 R3, R0, 0x4, RZ ;  /* 0x0000000400037824 */ /* 0x000fe200078e00ff */
[----:B------:R-:W-:Y:S06]  /*0530*/  BAR.SYNC.DEFER_BLOCKING 0x0 ;  /* 0x0000000000007b1d */ /* 0x000fec0000010000 */
[----:B------:R-:W1:Y:S04]  /*0540*/  @!P1 LDS R25, [R3+UR4] ;  /* 0x0000000403199984 */ /* 0x000e680008000800 */
[----:B------:R-:W2:Y:S04]  /*0550*/  @!P1 LDS R22, [R3+UR4+0x400] ;  /* 0x0004000403169984 */ /* 0x000ea80008000800 */
[----:B------:R-:W3:Y:S04]  /*0560*/  @!P1 LDS R24, [R3+UR4+0x800] ;  /* 0x0008000403189984 */ /* 0x000ee80008000800 */
[----:B------:R-:W4:Y:S04]  /*0570*/  @!P1 LDS R26, [R3+UR4+0xc00] ;  /* 0x000c0004031a9984 */ /* 0x000f280008000800 */
[----:B-1----:R-:W1:Y:S04]  /*0580*/  SHFL.BFLY PT, R12, R25, 0x4, 0x1f ;  /* 0x0c801f00190c7f89 */ /* 0x002e6800000e0000 */
[----:B--2---:R-:W2:Y:S04]  /*0590*/  SHFL.BFLY PT, R5, R22, 0x4, 0x1f ;  /* 0x0c801f0016057f89 */ /* 0x004ea800000e0000 */
[----:B---3--:R-:W3:Y:S04]  /*05a0*/  SHFL.BFLY PT, R9, R24, 0x4, 0x1f ;  /* 0x0c801f0018097f89 */ /* 0x008ee800000e0000 */
[----:B----4-:R-:W4:Y:S01]  /*05b0*/  SHFL.BFLY PT, R11, R26, 0x4, 0x1f ;  /* 0x0c801f001a0b7f89 */ /* 0x010f2200000e0000 */
[----:B-1----:R-:W-:Y:S01]  /*05c0*/  FADD R12, R25, R12 ;  /* 0x0000000c190c7221 */ /* 0x002fe20000000000 */
[----:B--2---:R-:W-:Y:S01]  /*05d0*/  FADD R6, R22, R5 ;  /* 0x0000000516067221 */ /* 0x004fe20000000000 */
[----:B---3--:R-:W-:Y:S01]  /*05e0*/  FADD R9, R24, R9 ;  /* 0x0000000918097221 */ /* 0x008fe20000000000 */
[----:B----4-:R-:W-:-:S02]  /*05f0*/  FADD R8, R26, R11 ;  /* 0x0000000b1a087221 */ /* 0x010fc40000000000 */
[----:B------:R-:W1:Y:S04]  /*0600*/  SHFL.BFLY PT, R5, R12, 0x2, 0x1f ;  /* 0x0c401f000c057f89 */ /* 0x000e6800000e0000 */
[----:B------:R-:W2:Y:S04]  /*0610*/  SHFL.BFLY PT, R7, R6, 0x2, 0x1f ;  /* 0x0c401f0006077f89 */ /* 0x000ea800000e0000 */
[----:B------:R-:W3:Y:S04]  /*0620*/  SHFL.BFLY PT, R4, R9, 0x2, 0x1f ;  /* 0x0c401f0009047f89 */ /* 0x000ee800000e0000 */
[----:B------:R-:W4:Y:S01]  /*0630*/  SHFL.BFLY PT, R13, R8, 0x2, 0x1f ;  /* 0x0c401f00080d7f89 */ /* 0x000f2200000e0000 */
        /* <DEDUP_REMOVED lines=8> */
[----:B------:R-:W-:-:S04]  /*06c0*/  LOP3.LUT P0, RZ, R0, 0x7, RZ, 0xc0, !PT ;  /* 0x0000000700ff7812 */ /* 0x000fc8000780c0ff */
[----:B------:R-:W-:Y:S01]  /*06d0*/  ISETP.LT.AND P0, PT, R0, 0x400, !P0 ;  /* 0x000004000000780c */ /* 0x000fe20004701270 */
[----:B-1----:R-:W-:Y:S01]  /*06e0*/  FADD R8, R5, R4 ;  /* 0x0000000405087221 */ /* 0x002fe20000000000 */
[----:B--2---:R-:W-:Y:S01]  /*06f0*/  FADD R10, R7, R10 ;  /* 0x0000000a070a7221 */ /* 0x004fe20000000000 */
[----:B---3--:R-:W-:Y:S01]  /*0700*/  FADD R14, R11, R14 ;  /* 0x0000000e0b0e7221 */ /* 0x008fe20000000000 */
[----:B----4-:R-:W-:-:S09]  /*0710*/  FADD R12, R13, R12 ;  /* 0x0000000c0d0c7221 */ /* 0x010fd20000000000 */
[----:B------:R-:W-:Y:S04]  /*0720*/  @P0 STS [R3+UR4], R8 ;  /* 0x0000000803000988 */ /* 0x000fe80008000804 */
[----:B------:R-:W-:Y:S04]  /*0730*/  @P0 STS [R3+UR4+0x400], R10 ;  /* 0x0004000a03000988 */ /* 0x000fe80008000804 */
[----:B------:R-:W-:Y:S04]  /*0740*/  @P0 STS [R3+UR4+0x800], R14 ;  /* 0x0008000e03000988 */ /* 0x000fe80008000804 */
[----:B------:R-:W-:Y:S01]  /*0750*/  @P0 STS [R3+UR4+0xc00], R12 ;  /* 0x000c000c03000988 */ /* 0x000fe20008000804 */
[----:B------:R-:W-:Y:S06]  /*0760*/  BAR.SYNC.DEFER_BLOCKING 0x0 ;  /* 0x0000000000007b1d */ /* 0x000fec0000010000 */
[----:B------:R-:W-:Y:S04]  /*0770*/  LDS R4, [R2+UR4] ;  /* 0x0000000402047984 */ /* 0x000fe80008000800 */
[----:B------:R-:W-:Y:S04]  /*0780*/  LDS R5, [R2+UR4+0x20] ;  /* 0x0000200402057984 */ /* 0x000fe80008000800 */
[----:B------:R-:W-:Y:S04]  /*0790*/  LDS R6, [R2+UR4+0x40] ;  /* 0x0000400402067984 */ /* 0x000fe80008000800 */
[----:B------:R-:W1:Y:S01]  /*07a0*/  LDS R7, [R2+UR4+0x60] ;  /* 0x0000600402077984 */ /* 0x000e620008000800 */
[----:B------:R-:W-:-:S04]  /*07b0*/  VIADD R9, R2, UR4 ;  /* 0x0000000402097c36 */ /* 0x000fc80008000000 */
[----:B------:R-:W-:Y:S01]  /*07c0*/  IMAD R9, R28, -0x1c, R9 ;  /* 0xffffffe41c097824 */ /* 0x000fe200078e0209 */
[----:B------:R-:W-:Y:S01]  /*07d0*/  BAR.SYNC.DEFER_BLOCKING 0x0 ;  /* 0x0000000000007b1d */ /* 0x000fe20000010000 */
[----:B------:R-:W-:-:S04]  /*07e0*/  LOP3.LUT P0, RZ, R0, 0x80, RZ, 0xc0, !PT ;  /* 0x0000008000ff7812 */ /* 0x000fc8000780c0ff */
[----:B------:R-:W-:Y:S02]  /*07f0*/  ISETP.LT.AND P0, PT, R23, 0x400, !P0 ;  /* 0x000004001700780c */ /* 0x000fe40004701270 */
[----:B------:R-:W-:Y:S01]  /*0800*/  LOP3.LUT R0, R0, 0x7f, RZ, 0xc0, !PT ;  /* 0x0000007f00007812 */ /* 0x000fe200078ec0ff */
[----:B-1----:R1:W-:Y:S03]  /*0810*/  STS.128 [R9], R4 ;  /* 0x0000000409007388 */ /* 0x0023e60000000c00 */
[----:B------:R-:W-:Y:S01]  /*0820*/  LEA R0, R0, UR4, 0x2 ;  /* 0x0000000400007c11 */ /* 0x000fe2000f8e10ff */
[----:B------:R-:W-:Y:S06]  /*0830*/  BAR.SYNC.DEFER_BLOCKING 0x0 ;  /* 0x0000000000007b1d */ /* 0x000fec0000010000 */
[----:B-1----:R-:W-:Y:S05]  /*0840*/  @!P0 EXIT ;  /* 0x000000000000894d */ /* 0x002fea0003800000 */
[----:B------:R-:W0:Y:S01]  /*0850*/  LDS R5, [R0] ;  /* 0x0000000000057984 */ /* 0x000e220000000800 */
[----:B------:R-:W1:Y:S02]  /*0860*/  LDC.64 R2, c[0x0][0x218] ;  /* 0x00008600ff027b82 */ /* 0x000e640000000a00 */
[----:B-1----:R-:W-:-:S05]  /*0870*/  IMAD.WIDE R2, R23, 0x4, R2 ;  /* 0x0000000417027825 */ /* 0x002fca00078e0202 */
[----:B0-----:R-:W-:Y:S01]  /*0880*/  STG.E desc[UR6][R2.64], R5 ;  /* 0x0000000502007986 */ /* 0x001fe2000c101906 */
[----:B------:R-:W-:Y:S05]  /*0890*/  EXIT ;  /* 0x000000000000794d */ /* 0x000fea0003800000 */
.L_x_0:
[----:B------:R-:W-:-:S00]  /*08a0*/  BRA `(.L_x_0) ;  /* 0xfffffffc00fc7947 */ /* 0x000fc0000383ffff */
[----:B------:R-:W-:-:S00]  /*08b0*/  NOP ;  /* 0x0000000000007918 */ /* 0x000fc00000000000 */
        /* <DEDUP_REMOVED lines=12> */
.L_x_1:


//--------------------- .nv.shared.triton_per_fused_convolution_mean_5 --------------------------
	.section	.nv.shared.triton_per_fused_convolution_mean_5,"aw",@nobits
	.sectionflags	@""
	.align	16
	.zero		1024


//--------------------- .nv.constant0.triton_per_fused_convolution_mean_5 --------------------------
	.section	.nv.constant0.triton_per_fused_convolution_mean_5,"a",@progbits
	.sectionflags	@""
	.align	4
.nv.constant0.triton_per_fused_convolution_mean_5:
	.zero		552
